//
// Generated by NVIDIA NVVM Compiler
//
// Compiler Build ID: CL-36424714
// Cuda compilation tools, release 13.0, V13.0.88
// Based on NVVM 20.0.0
//

.version 9.0
.target sm_100
.address_size 64

	// .globl	_Z16reduceSumCorrectPfS_i
.extern .shared .align 16 .b8 sdata[];

.visible .entry _Z16reduceSumCorrectPfS_i(
	.param .u64 .ptr .align 1 _Z16reduceSumCorrectPfS_i_param_0,
	.param .u64 .ptr .align 1 _Z16reduceSumCorrectPfS_i_param_1,
	.param .u32 _Z16reduceSumCorrectPfS_i_param_2
)
{
	.reg .pred 	%p<7>;
	.reg .b32 	%r<20>;
	.reg .b32 	%f<9>;
	.reg .b64 	%rd<9>;

	ld.param.u64 	%rd1, [_Z16reduceSumCorrectPfS_i_param_0];
	ld.param.u64 	%rd2, [_Z16reduceSumCorrectPfS_i_param_1];
	ld.param.u32 	%r9, [_Z16reduceSumCorrectPfS_i_param_2];
	mov.u32 	%r1, %tid.x;
	mov.u32 	%r2, %ctaid.x;
	mov.u32 	%r3, %ntid.x;
	mad.lo.s32 	%r4, %r2, %r3, %r1;
	setp.ge.s32 	%p1, %r4, %r9;
	mov.f32 	%f8, 0f00000000;
	@%p1 bra 	$L__BB0_2;
	cvta.to.global.u64 	%rd3, %rd1;
	mul.wide.s32 	%rd4, %r4, 4;
	add.s64 	%rd5, %rd3, %rd4;
	ld.global.f32 	%f8, [%rd5];
$L__BB0_2:
	shl.b32 	%r10, %r1, 2;
	mov.u32 	%r11, sdata;
	add.s32 	%r12, %r11, %r10;
	st.shared.f32 	[%r12], %f8;
	bar.sync 	0;
	setp.lt.u32 	%p2, %r3, 2;
	@%p2 bra 	$L__BB0_8;
	mov.b32 	%r19, 1;
$L__BB0_4:
	mov.u32 	%r5, %r19;
	shl.b32 	%r19, %r5, 1;
	mul.lo.s32 	%r7, %r19, %r1;
	setp.ge.u32 	%p3, %r7, %r3;
	@%p3 bra 	$L__BB0_7;
	add.s32 	%r8, %r7, %r5;
	setp.ge.u32 	%p4, %r8, %r3;
	@%p4 bra 	$L__BB0_7;
	shl.b32 	%r14, %r8, 2;
	add.s32 	%r16, %r11, %r14;
	ld.shared.f32 	%f4, [%r16];
	shl.b32 	%r17, %r7, 2;
	add.s32 	%r18, %r11, %r17;
	ld.shared.f32 	%f5, [%r18];
	add.f32 	%f6, %f4, %f5;
	st.shared.f32 	[%r18], %f6;
$L__BB0_7:
	bar.sync 	0;
	setp.lt.u32 	%p5, %r19, %r3;
	@%p5 bra 	$L__BB0_4;
$L__BB0_8:
	setp.ne.s32 	%p6, %r1, 0;
	@%p6 bra 	$L__BB0_10;
	ld.shared.f32 	%f7, [sdata];
	cvta.to.global.u64 	%rd6, %rd2;
	mul.wide.u32 	%rd7, %r2, 4;
	add.s64 	%rd8, %rd6, %rd7;
	st.global.f32 	[%rd8], %f7;
$L__BB0_10:
	ret;

}


// ===== COMPILED SASS (sm_100) =====

	.target	sm_100

	.elftype	@"ET_EXEC"


//--------------------- .note.nv.tkinfo           --------------------------
	.section	.note.nv.tkinfo,"",@"SHT_NOTE"
	.sectionflags	@"SHF_NOTE_NV_TKINFO"
	.tkinfo
        /*0018*/ 	.word	0x00000002
        /*0030*/ 	.string	""
        /*0030*/ 	.string	"ptxas"
        /*0030*/ 	.string	"Cuda compilation tools, release 13.0, V13.0.88"
        /*0030*/ 	.string	"Build cuda_13.0.r13.0/compiler.36424714_0"
        /*0030*/ 	.string	"-arch sm_100 -m 64 "



//--------------------- .note.nv.cuinfo           --------------------------
	.section	.note.nv.cuinfo,"",@"SHT_NOTE"
	.sectionflags	@"SHF_NOTE_NV_CUINFO"
        /*0018*/ 	.short	0x0002
        /*001a*/ 	.short	0x0064
        /*001c*/ 	.short	0x0082
	.zero		2


//--------------------- .nv.info                  --------------------------
	.section	.nv.info,"",@"SHT_CUDA_INFO"
	.align	4


	//----- nvinfo : EIATTR_REGCOUNT
	.align		4
        /*0000*/ 	.byte	0x04, 0x2f
        /*0002*/ 	.short	(.L_1 - .L_0)
	.align		4
.L_0:
        /*0004*/ 	.word	index@(_Z16reduceSumCorrectPfS_i)
        /*0008*/ 	.word	0x0000000a


	//----- nvinfo : EIATTR_FRAME_SIZE
	.align		4
.L_1:
        /*000c*/ 	.byte	0x04, 0x11
        /*000e*/ 	.short	(.L_3 - .L_2)
	.align		4
.L_2:
        /*0010*/ 	.word	index@(_Z16reduceSumCorrectPfS_i)
        /*0014*/ 	.word	0x00000000


	//----- nvinfo : EIATTR_MIN_STACK_SIZE
	.align		4
.L_3:
        /*0018*/ 	.byte	0x04, 0x12
        /*001a*/ 	.short	(.L_5 - .L_4)
	.align		4
.L_4:
        /*001c*/ 	.word	index@(_Z16reduceSumCorrectPfS_i)
        /*0020*/ 	.word	0x00000000
.L_5:


//--------------------- .nv.compat                --------------------------
	.section	.nv.compat,"",@"SHT_CUDA_COMPAT_INFO"
	.align	4
        /*0000*/ 	.byte	0x02, 0x09, 0x00, 0x00, 0x02, 0x02, 0x01, 0x00, 0x02, 0x05, 0x05, 0x00, 0x03, 0x07, 0x01, 0x01
        /*0010*/ 	.byte	0x02, 0x03, 0x00, 0x00, 0x02, 0x06, 0x01, 0x00, 0x04, 0x0b, 0x08, 0x00, 0x09, 0x00, 0x00, 0x00
        /*0020*/ 	.byte	0x00, 0x00, 0x00, 0x00


//--------------------- .nv.info._Z16reduceSumCorrectPfS_i --------------------------
	.section	.nv.info._Z16reduceSumCorrectPfS_i,"",@"SHT_CUDA_INFO"
	.sectionflags	@""
	.align	4


	//----- nvinfo : EIATTR_CUDA_API_VERSION
	.align		4
        /*0000*/ 	.byte	0x04, 0x37
        /*0002*/ 	.short	(.L_7 - .L_6)
.L_6:
        /*0004*/ 	.word	0x00000082


	//----- nvinfo : EIATTR_KPARAM_INFO
	.align		4
.L_7:
        /*0008*/ 	.byte	0x04, 0x17
        /*000a*/ 	.short	(.L_9 - .L_8)
.L_8:
        /*000c*/ 	.word	0x00000000
        /*0010*/ 	.short	0x0002
        /*0012*/ 	.short	0x0010
        /*0014*/ 	.byte	0x00, 0xf0, 0x11, 0x00


	//----- nvinfo : EIATTR_KPARAM_INFO
	.align		4
.L_9:
        /*0018*/ 	.byte	0x04, 0x17
        /*001a*/ 	.short	(.L_11 - .L_10)
.L_10:
        /*001c*/ 	.word	0x00000000
        /*0020*/ 	.short	0x0001
        /*0022*/ 	.short	0x0008
        /*0024*/ 	.byte	0x00, 0xf5, 0x21, 0x00


	//----- nvinfo : EIATTR_KPARAM_INFO
	.align		4
.L_11:
        /*0028*/ 	.byte	0x04, 0x17
        /*002a*/ 	.short	(.L_13 - .L_12)
.L_12:
        /*002c*/ 	.word	0x00000000
        /*0030*/ 	.short	0x0000
        /*0032*/ 	.short	0x0000
        /*0034*/ 	.byte	0x00, 0xf5, 0x21, 0x00


	//----- nvinfo : EIATTR_SPARSE_MMA_MASK
	.align		4
.L_13:
        /*0038*/ 	.byte	0x03, 0x50
        /*003a*/ 	.short	0x0000


	//----- nvinfo : EIATTR_MAXREG_COUNT
	.align		4
        /*003c*/ 	.byte	0x03, 0x1b
        /*003e*/ 	.short	0x00ff


	//----- nvinfo : EIATTR_NUM_BARRIERS
	.align		4
        /*0040*/ 	.byte	0x02, 0x4c
        /*0042*/ 	.byte	0x01
	.zero		1


	//----- nvinfo : EIATTR_MERCURY_ISA_VERSION
	.align		4
        /*0044*/ 	.byte	0x03, 0x5f
        /*0046*/ 	.short	0x0101


	//----- nvinfo : EIATTR_VRC_CTA_INIT_COUNT
	.align		4
        /*0048*/ 	.byte	0x02, 0x4a
	.zero		1
	.zero		1


	//----- nvinfo : EIATTR_EXIT_INSTR_OFFSETS
	.align		4
        /*004c*/ 	.byte	0x04, 0x1c
        /*004e*/ 	.short	(.L_15 - .L_14)


	//   ....[0]....
.L_14:
        /*0050*/ 	.word	0x00000280


	//   ....[1]....
        /*0054*/ 	.word	0x00000300


	//----- nvinfo : EIATTR_CRS_STACK_SIZE
	.align		4
.L_15:
        /*0058*/ 	.byte	0x04, 0x1e
        /*005a*/ 	.short	(.L_17 - .L_16)
.L_16:
        /*005c*/ 	.word	0x00000000


	//----- nvinfo : EIATTR_CBANK_PARAM_SIZE
	.align		4
.L_17:
        /*0060*/ 	.byte	0x03, 0x19
        /*0062*/ 	.short	0x0014


	//----- nvinfo : EIATTR_PARAM_CBANK
	.align		4
        /*0064*/ 	.byte	0x04, 0x0a
        /*0066*/ 	.short	(.L_19 - .L_18)
	.align		4
.L_18:
        /*0068*/ 	.word	index@(.nv.constant0._Z16reduceSumCorrectPfS_i)
        /*006c*/ 	.short	0x0380
        /*006e*/ 	.short	0x0014


	//----- nvinfo : EIATTR_SW_WAR
	.align		4
.L_19:
        /*0070*/ 	.byte	0x04, 0x36
        /*0072*/ 	.short	(.L_21 - .L_20)
.L_20:
        /*0074*/ 	.word	0x00000008
.L_21:


//--------------------- .nv.callgraph             --------------------------
	.section	.nv.callgraph,"",@"SHT_CUDA_CALLGRAPH"
	.align	4
	.sectionentsize	8
	.align		4
        /*0000*/ 	.word	0x00000000
	.align		4
        /*0004*/ 	.word	0xffffffff
	.align		4
        /*0008*/ 	.word	0x00000000
	.align		4
        /*000c*/ 	.word	0xfffffffe
	.align		4
        /*0010*/ 	.word	0x00000000
	.align		4
        /*0014*/ 	.word	0xfffffffd
	.align		4
        /*0018*/ 	.word	0x00000000
	.align		4
        /*001c*/ 	.word	0xfffffffc


//--------------------- .text._Z16reduceSumCorrectPfS_i --------------------------
	.section	.text._Z16reduceSumCorrectPfS_i,"ax",@progbits
	.align	128
        .global         _Z16reduceSumCorrectPfS_i
        .type           _Z16reduceSumCorrectPfS_i,@function
        .size           _Z16reduceSumCorrectPfS_i,(.L_x_5 - _Z16reduceSumCorrectPfS_i)
        .other          _Z16reduceSumCorrectPfS_i,@"STO_CUDA_ENTRY STV_DEFAULT"
_Z16reduceSumCorrectPfS_i:
.text._Z16reduceSumCorrectPfS_i:
[----:B------:R-:W-:Y:S01]  /*0000*/  LDC R1, c[0x0][0x37c] ;  /* 0x0000df00ff017b82 */ /* 0x000fe20000000800 */
[----:B------:R-:W0:Y:S01]  /*0010*/  S2R R4, SR_TID.X ;  /* 0x0000000000047919 */ /* 0x000e220000002100 */
[----:B------:R-:W0:Y:S01]  /*0020*/  LDCU UR7, c[0x0][0x360] ;  /* 0x00006c00ff0777ac */ /* 0x000e220008000800 */
[----:B------:R-:W-:Y:S01]  /*0030*/  IMAD.MOV.U32 R0, RZ, RZ, RZ ;  /* 0x000000ffff007224 */ /* 0x000fe200078e00ff */
[----:B------:R-:W0:Y:S01]  /*0040*/  S2R R7, SR_CTAID.X ;  /* 0x0000000000077919 */ /* 0x000e220000002500 */
[----:B------:R-:W1:Y:S01]  /*0050*/  LDCU UR4, c[0x0][0x390] ;  /* 0x00007200ff0477ac */ /* 0x000e620008000800 */
[----:B------:R-:W2:Y:S01]  /*0060*/  LDCU.64 UR8, c[0x0][0x358] ;  /* 0x00006b00ff0877ac */ /* 0x000ea20008000a00 */
[----:B0-----:R-:W-:-:S05]  /*0070*/  IMAD R5, R7, UR7, R4 ;  /* 0x0000000707057c24 */ /* 0x001fca000f8e0204 */
[----:B-1----:R-:W-:-:S13]  /*0080*/  ISETP.GE.AND P0, PT, R5, UR4, PT ;  /* 0x0000000405007c0c */ /* 0x002fda000bf06270 */
[----:B------:R-:W0:Y:S02]  /*0090*/  @!P0 LDC.64 R2, c[0x0][0x380] ;  /* 0x0000e000ff028b82 */ /* 0x000e240000000a00 */
[----:B0-----:R-:W-:-:S05]  /*00a0*/  @!P0 IMAD.WIDE R2, R5, 0x4, R2 ;  /* 0x0000000405028825 */ /* 0x001fca00078e0202 */
[----:B--2---:R-:W2:Y:S01]  /*00b0*/  @!P0 LDG.E R0, desc[UR8][R2.64] ;  /* 0x0000000802008981 */ /* 0x004ea2000c1e1900 */
[----:B------:R-:W0:Y:S01]  /*00c0*/  S2UR UR5, SR_CgaCtaId ;  /* 0x00000000000579c3 */ /* 0x000e220000008800 */
[----:B------:R-:W-:Y:S01]  /*00d0*/  UMOV UR4, 0x400 ;  /* 0x0000040000047882 */ /* 0x000fe20000000000 */
[----:B------:R-:W-:Y:S02]  /*00e0*/  UISETP.GE.U32.AND UP0, UPT, UR7, 0x2, UPT ;  /* 0x000000020700788c */ /* 0x000fe4000bf06070 */
[----:B0-----:R-:W-:-:S06]  /*00f0*/  ULEA UR4, UR5, UR4, 0x18 ;  /* 0x0000000405047291 */ /* 0x001fcc000f8ec0ff */
[----:B------:R-:W-:-:S05]  /*0100*/  LEA R5, R4, UR4, 0x2 ;  /* 0x0000000404057c11 */ /* 0x000fca000f8e10ff */
[----:B--2---:R0:W-:Y:S01]  /*0110*/  STS [R5], R0 ;  /* 0x0000000005007388 */ /* 0x0041e20000000800 */
[----:B------:R-:W-:Y:S06]  /*0120*/  BAR.SYNC.DEFER_BLOCKING 0x0 ;  /* 0x0000000000007b1d */ /* 0x000fec0000010000 */
[----:B------:R-:W-:Y:S05]  /*0130*/  BRA.U !UP0, `(.L_x_0) ;  /* 0x00000001084c7547 */ /* 0x000fea000b800000 */
[----:B------:R-:W-:-:S05]  /*0140*/  UMOV UR5, 0x1 ;  /* 0x0000000100057882 */ /* 0x000fca0000000000 */
.L_x_3:
[----:B------:R-:W-:Y:S01]  /*0150*/  UMOV UR6, UR5 ;  /* 0x0000000500067c82 */ /* 0x000fe20008000000 */
[----:B------:R-:W-:Y:S01]  /*0160*/  USHF.L.U32 UR5, UR5, 0x1, URZ ;  /* 0x0000000105057899 */ /* 0x000fe200080006ff */
[----:B------:R-:W-:Y:S05]  /*0170*/  BSSY.RECONVERGENT B0, `(.L_x_1) ;  /* 0x000000c000007945 */ /* 0x000fea0003800200 */
[----:B-1----:R-:W-:-:S05]  /*0180*/  IMAD R2, R4, UR5, RZ ;  /* 0x0000000504027c24 */ /* 0x002fca000f8e02ff */
[----:B------:R-:W-:-:S13]  /*0190*/  ISETP.GE.U32.AND P0, PT, R2, UR7, PT ;  /* 0x0000000702007c0c */ /* 0x000fda000bf06070 */
[----:B------:R-:W-:Y:S05]  /*01a0*/  @P0 BRA `(.L_x_2) ;  /* 0x0000000000200947 */ /* 0x000fea0003800000 */
[----:B0-----:R-:W-:-:S05]  /*01b0*/  VIADD R0, R2, UR6 ;  /* 0x0000000602007c36 */ /* 0x001fca0008000000 */
[----:B------:R-:W-:-:S13]  /*01c0*/  ISETP.GE.U32.AND P0, PT, R0, UR7, PT ;  /* 0x0000000700007c0c */ /* 0x000fda000bf06070 */
[----:B------:R-:W-:Y:S02]  /*01d0*/  @!P0 LEA R0, R0, UR4, 0x2 ;  /* 0x0000000400008c11 */ /* 0x000fe4000f8e10ff */
[----:B------:R-:W-:-:S04]  /*01e0*/  @!P0 LEA R2, R2, UR4, 0x2 ;  /* 0x0000000402028c11 */ /* 0x000fc8000f8e10ff */
[----:B------:R-:W-:Y:S04]  /*01f0*/  @!P0 LDS R0, [R0] ;  /* 0x0000000000008984 */ /* 0x000fe80000000800 */
[----:B------:R-:W0:Y:S02]  /*0200*/  @!P0 LDS R3, [R2] ;  /* 0x0000000002038984 */ /* 0x000e240000000800 */
[----:B0-----:R-:W-:-:S05]  /*0210*/  @!P0 FADD R3, R0, R3 ;  /* 0x0000000300038221 */ /* 0x001fca0000000000 */
[----:B------:R1:W-:Y:S02]  /*0220*/  @!P0 STS [R2], R3 ;  /* 0x0000000302008388 */ /* 0x0003e40000000800 */
.L_x_2:
[----:B------:R-:W-:Y:S05]  /*0230*/  BSYNC.RECONVERGENT B0 ;  /* 0x0000000000007941 */ /* 0x000fea0003800200 */
.L_x_1:
[----:B------:R-:W-:Y:S01]  /*0240*/  BAR.SYNC.DEFER_BLOCKING 0x0 ;  /* 0x0000000000007b1d */ /* 0x000fe20000010000 */
[----:B------:R-:W-:-:S09]  /*0250*/  UISETP.GE.U32.AND UP0, UPT, UR5, UR7, UPT ;  /* 0x000000070500728c */ /* 0x000fd2000bf06070 */
[----:B------:R-:W-:Y:S05]  /*0260*/  BRA.U !UP0, `(.L_x_3) ;  /* 0xfffffffd08b87547 */ /* 0x000fea000b83ffff */
.L_x_0:
[----:B------:R-:W-:-:S13]  /*0270*/  ISETP.NE.AND P0, PT, R4, RZ, PT ;  /* 0x000000ff0400720c */ /* 0x000fda0003f05270 */
[----:B------:R-:W-:Y:S05]  /*0280*/  @P0 EXIT ;  /* 0x000000000000094d */ /* 0x000fea0003800000 */
[----:B------:R-:W2:Y:S01]  /*0290*/  S2UR UR5, SR_CgaCtaId ;  /* 0x00000000000579c3 */ /* 0x000ea20000008800 */
[----:B------:R-:W-:-:S07]  /*02a0*/  UMOV UR4, 0x400 ;  /* 0x0000040000047882 */ /* 0x000fce0000000000 */
[----:B-1----:R-:W1:Y:S01]  /*02b0*/  LDC.64 R2, c[0x0][0x388] ;  /* 0x0000e200ff027b82 */ /* 0x002e620000000a00 */
[----:B--2---:R-:W-:Y:S01]  /*02c0*/  ULEA UR4, UR5, UR4, 0x18 ;  /* 0x0000000405047291 */ /* 0x004fe2000f8ec0ff */
[----:B-1----:R-:W-:-:S08]  /*02d0*/  IMAD.WIDE.U32 R2, R7, 0x4, R2 ;  /* 0x0000000407027825 */ /* 0x002fd000078e0002 */
[----:B0-----:R-:W0:Y:S04]  /*02e0*/  LDS R5, [UR4] ;  /* 0x00000004ff057984 */ /* 0x001e280008000800 */
[----:B0-----:R-:W-:Y:S01]  /*02f0*/  STG.E desc[UR8][R2.64], R5 ;  /* 0x0000000502007986 */ /* 0x001fe2000c101908 */
[----:B------:R-:W-:Y:S05]  /*0300*/  EXIT ;  /* 0x000000000000794d */ /* 0x000fea0003800000 */
.L_x_4:
[----:B------:R-:W-:-:S00]  /*0310*/  BRA `(.L_x_4) ;  /* 0xfffffffc00fc7947 */ /* 0x000fc0000383ffff */
[----:B------:R-:W-:-:S00]  /*0320*/  NOP ;  /* 0x0000000000007918 */ /* 0x000fc00000000000 */
        /* <DEDUP_REMOVED lines=13> */
.L_x_5:


//--------------------- .nv.shared._Z16reduceSumCorrectPfS_i --------------------------
	.section	.nv.shared._Z16reduceSumCorrectPfS_i,"aw",@nobits
	.sectionflags	@""
	.align	16
	.zero		1024


//--------------------- .nv.shared.reserved.0     --------------------------
	.section	.nv.shared.reserved.0,"aw",@nobits
	.weak		__nv_reservedSMEM_offset_0_alias
	.size		__nv_reservedSMEM_offset_0_alias, 0, 64
	.other		__nv_reservedSMEM_offset_0_alias,@"STO_CUDA_RESERVED_SHARED STV_DEFAULT"
__nv_reservedSMEM_offset_0_alias:
	.zero		0
	.zero		64


//--------------------- .nv.constant0._Z16reduceSumCorrectPfS_i --------------------------
	.section	.nv.constant0._Z16reduceSumCorrectPfS_i,"a",@progbits
	.sectionflags	@""
	.align	4
.nv.constant0._Z16reduceSumCorrectPfS_i:
	.zero		916


//--------------------- SYMBOLS --------------------------

	.type		.nv.reservedSmem.offset0,@object
	.size		.nv.reservedSmem.offset0,0x4
	.type		.nv.reservedSmem.cap,@object
	.size		.nv.reservedSmem.cap,0x4
